//
// Generated by NVIDIA NVVM Compiler
//
// Compiler Build ID: CL-36424714
// Cuda compilation tools, release 13.0, V13.0.88
// Based on NVVM 20.0.0
//

.version 9.0
.target sm_100
.address_size 64

	// .globl	mymatmul_kernel0
// _ZZ16mymatmul_kernel0E11data_shared has been demoted
// _ZZ16mymatmul_kernel0E13kernel_shared has been demoted

.visible .entry mymatmul_kernel0(
	.param .u64 .ptr .align 1 mymatmul_kernel0_param_0,
	.param .u64 .ptr .align 1 mymatmul_kernel0_param_1,
	.param .u64 .ptr .align 1 mymatmul_kernel0_param_2
)
.maxntid 64
{
	.local .align 16 .b8 	__local_depot0[16384];
	.reg .b64 	%SP;
	.reg .b64 	%SPL;
	.reg .pred 	%p<7>;
	.reg .b32 	%r<62>;
	.reg .b32 	%f<228>;
	.reg .b64 	%rd<32>;
	// demoted variable
	.shared .align 4 .b8 _ZZ16mymatmul_kernel0E11data_shared[16384];
	// demoted variable
	.shared .align 4 .b8 _ZZ16mymatmul_kernel0E13kernel_shared[16384];
	mov.u64 	%SPL, __local_depot0;
	add.u64 	%rd1, %SPL, 0;
	mov.b32 	%r56, 0;
$L__BB0_1:
	mul.wide.u32 	%rd16, %r56, 4;
	add.s64 	%rd17, %rd1, %rd16;
	mov.f32 	%f17, 0f00000000;
	st.local.v2.f32 	[%rd17], {%f17, %f17};
	st.local.v2.f32 	[%rd17+8192], {%f17, %f17};
	st.local.v2.f32 	[%rd17+512], {%f17, %f17};
	st.local.v2.f32 	[%rd17+8704], {%f17, %f17};
	st.local.v2.f32 	[%rd17+1024], {%f17, %f17};
	st.local.v2.f32 	[%rd17+9216], {%f17, %f17};
	st.local.v2.f32 	[%rd17+1536], {%f17, %f17};
	st.local.v2.f32 	[%rd17+9728], {%f17, %f17};
	st.local.v2.f32 	[%rd17+2048], {%f17, %f17};
	st.local.v2.f32 	[%rd17+10240], {%f17, %f17};
	st.local.v2.f32 	[%rd17+2560], {%f17, %f17};
	st.local.v2.f32 	[%rd17+10752], {%f17, %f17};
	st.local.v2.f32 	[%rd17+3072], {%f17, %f17};
	st.local.v2.f32 	[%rd17+11264], {%f17, %f17};
	st.local.v2.f32 	[%rd17+3584], {%f17, %f17};
	st.local.v2.f32 	[%rd17+11776], {%f17, %f17};
	st.local.v2.f32 	[%rd17+4096], {%f17, %f17};
	st.local.v2.f32 	[%rd17+12288], {%f17, %f17};
	st.local.v2.f32 	[%rd17+4608], {%f17, %f17};
	st.local.v2.f32 	[%rd17+12800], {%f17, %f17};
	st.local.v2.f32 	[%rd17+5120], {%f17, %f17};
	st.local.v2.f32 	[%rd17+13312], {%f17, %f17};
	st.local.v2.f32 	[%rd17+5632], {%f17, %f17};
	st.local.v2.f32 	[%rd17+13824], {%f17, %f17};
	st.local.v2.f32 	[%rd17+6144], {%f17, %f17};
	st.local.v2.f32 	[%rd17+14336], {%f17, %f17};
	st.local.v2.f32 	[%rd17+6656], {%f17, %f17};
	st.local.v2.f32 	[%rd17+14848], {%f17, %f17};
	st.local.v2.f32 	[%rd17+7168], {%f17, %f17};
	st.local.v2.f32 	[%rd17+15360], {%f17, %f17};
	st.local.v2.f32 	[%rd17+7680], {%f17, %f17};
	st.local.v2.f32 	[%rd17+15872], {%f17, %f17};
	add.s32 	%r56, %r56, 2;
	setp.ne.s32 	%p1, %r56, 128;
	@%p1 bra 	$L__BB0_1;
	ld.param.u64 	%rd28, [mymatmul_kernel0_param_1];
	ld.param.u64 	%rd27, [mymatmul_kernel0_param_0];
	mov.u32 	%r3, %tid.x;
	shl.b32 	%r25, %r3, 7;
	or.b32  	%r26, %r25, %r3;
	and.b32  	%r4, %r26, 7175;
	shl.b32 	%r27, %r3, 1;
	mov.u32 	%r28, %ctaid.x;
	shl.b32 	%r5, %r28, 9;
	or.b32  	%r6, %r27, %r5;
	shl.b32 	%r29, %r3, 6;
	and.b32  	%r7, %r29, 3968;
	and.b32  	%r8, %r25, 128;
	shl.b32 	%r30, %r3, 2;
	mov.u32 	%r31, _ZZ16mymatmul_kernel0E11data_shared;
	add.s32 	%r9, %r31, %r30;
	shl.b32 	%r32, %r3, 3;
	mov.u32 	%r33, _ZZ16mymatmul_kernel0E13kernel_shared;
	add.s32 	%r10, %r33, %r32;
	cvta.to.global.u64 	%rd2, %rd28;
	cvta.to.global.u64 	%rd3, %rd27;
	mov.b32 	%r57, 0;
$L__BB0_3:
	bar.sync 	0;
	shl.b32 	%r35, %r57, 3;
	add.s32 	%r36, %r4, %r35;
	mul.wide.u32 	%rd18, %r36, 4;
	add.s64 	%rd19, %rd3, %rd18;
	ld.global.nc.f32 	%f18, [%rd19];
	st.shared.f32 	[%r9], %f18;
	ld.global.nc.f32 	%f19, [%rd19+32768];
	st.shared.f32 	[%r9+256], %f19;
	ld.global.nc.f32 	%f20, [%rd19+65536];
	st.shared.f32 	[%r9+512], %f20;
	ld.global.nc.f32 	%f21, [%rd19+98304];
	st.shared.f32 	[%r9+768], %f21;
	ld.global.nc.f32 	%f22, [%rd19+131072];
	st.shared.f32 	[%r9+1024], %f22;
	ld.global.nc.f32 	%f23, [%rd19+163840];
	st.shared.f32 	[%r9+1280], %f23;
	ld.global.nc.f32 	%f24, [%rd19+196608];
	st.shared.f32 	[%r9+1536], %f24;
	ld.global.nc.f32 	%f25, [%rd19+229376];
	st.shared.f32 	[%r9+1792], %f25;
	ld.global.nc.f32 	%f26, [%rd19+262144];
	st.shared.f32 	[%r9+2048], %f26;
	ld.global.nc.f32 	%f27, [%rd19+294912];
	st.shared.f32 	[%r9+2304], %f27;
	ld.global.nc.f32 	%f28, [%rd19+327680];
	st.shared.f32 	[%r9+2560], %f28;
	ld.global.nc.f32 	%f29, [%rd19+360448];
	st.shared.f32 	[%r9+2816], %f29;
	ld.global.nc.f32 	%f30, [%rd19+393216];
	st.shared.f32 	[%r9+3072], %f30;
	ld.global.nc.f32 	%f31, [%rd19+425984];
	st.shared.f32 	[%r9+3328], %f31;
	ld.global.nc.f32 	%f32, [%rd19+458752];
	st.shared.f32 	[%r9+3584], %f32;
	ld.global.nc.f32 	%f33, [%rd19+491520];
	st.shared.f32 	[%r9+3840], %f33;
	ld.global.nc.f32 	%f34, [%rd19+524288];
	st.shared.f32 	[%r9+4096], %f34;
	ld.global.nc.f32 	%f35, [%rd19+557056];
	st.shared.f32 	[%r9+4352], %f35;
	ld.global.nc.f32 	%f36, [%rd19+589824];
	st.shared.f32 	[%r9+4608], %f36;
	ld.global.nc.f32 	%f37, [%rd19+622592];
	st.shared.f32 	[%r9+4864], %f37;
	ld.global.nc.f32 	%f38, [%rd19+655360];
	st.shared.f32 	[%r9+5120], %f38;
	ld.global.nc.f32 	%f39, [%rd19+688128];
	st.shared.f32 	[%r9+5376], %f39;
	ld.global.nc.f32 	%f40, [%rd19+720896];
	st.shared.f32 	[%r9+5632], %f40;
	ld.global.nc.f32 	%f41, [%rd19+753664];
	st.shared.f32 	[%r9+5888], %f41;
	ld.global.nc.f32 	%f42, [%rd19+786432];
	st.shared.f32 	[%r9+6144], %f42;
	ld.global.nc.f32 	%f43, [%rd19+819200];
	st.shared.f32 	[%r9+6400], %f43;
	ld.global.nc.f32 	%f44, [%rd19+851968];
	st.shared.f32 	[%r9+6656], %f44;
	ld.global.nc.f32 	%f45, [%rd19+884736];
	st.shared.f32 	[%r9+6912], %f45;
	ld.global.nc.f32 	%f46, [%rd19+917504];
	st.shared.f32 	[%r9+7168], %f46;
	ld.global.nc.f32 	%f47, [%rd19+950272];
	st.shared.f32 	[%r9+7424], %f47;
	ld.global.nc.f32 	%f48, [%rd19+983040];
	st.shared.f32 	[%r9+7680], %f48;
	ld.global.nc.f32 	%f49, [%rd19+1015808];
	st.shared.f32 	[%r9+7936], %f49;
	ld.global.nc.f32 	%f50, [%rd19+1048576];
	st.shared.f32 	[%r9+8192], %f50;
	ld.global.nc.f32 	%f51, [%rd19+1081344];
	st.shared.f32 	[%r9+8448], %f51;
	ld.global.nc.f32 	%f52, [%rd19+1114112];
	st.shared.f32 	[%r9+8704], %f52;
	ld.global.nc.f32 	%f53, [%rd19+1146880];
	st.shared.f32 	[%r9+8960], %f53;
	ld.global.nc.f32 	%f54, [%rd19+1179648];
	st.shared.f32 	[%r9+9216], %f54;
	ld.global.nc.f32 	%f55, [%rd19+1212416];
	st.shared.f32 	[%r9+9472], %f55;
	ld.global.nc.f32 	%f56, [%rd19+1245184];
	st.shared.f32 	[%r9+9728], %f56;
	ld.global.nc.f32 	%f57, [%rd19+1277952];
	st.shared.f32 	[%r9+9984], %f57;
	ld.global.nc.f32 	%f58, [%rd19+1310720];
	st.shared.f32 	[%r9+10240], %f58;
	ld.global.nc.f32 	%f59, [%rd19+1343488];
	st.shared.f32 	[%r9+10496], %f59;
	ld.global.nc.f32 	%f60, [%rd19+1376256];
	st.shared.f32 	[%r9+10752], %f60;
	ld.global.nc.f32 	%f61, [%rd19+1409024];
	st.shared.f32 	[%r9+11008], %f61;
	ld.global.nc.f32 	%f62, [%rd19+1441792];
	st.shared.f32 	[%r9+11264], %f62;
	ld.global.nc.f32 	%f63, [%rd19+1474560];
	st.shared.f32 	[%r9+11520], %f63;
	ld.global.nc.f32 	%f64, [%rd19+1507328];
	st.shared.f32 	[%r9+11776], %f64;
	ld.global.nc.f32 	%f65, [%rd19+1540096];
	st.shared.f32 	[%r9+12032], %f65;
	ld.global.nc.f32 	%f66, [%rd19+1572864];
	st.shared.f32 	[%r9+12288], %f66;
	ld.global.nc.f32 	%f67, [%rd19+1605632];
	st.shared.f32 	[%r9+12544], %f67;
	ld.global.nc.f32 	%f68, [%rd19+1638400];
	st.shared.f32 	[%r9+12800], %f68;
	ld.global.nc.f32 	%f69, [%rd19+1671168];
	st.shared.f32 	[%r9+13056], %f69;
	ld.global.nc.f32 	%f70, [%rd19+1703936];
	st.shared.f32 	[%r9+13312], %f70;
	ld.global.nc.f32 	%f71, [%rd19+1736704];
	st.shared.f32 	[%r9+13568], %f71;
	ld.global.nc.f32 	%f72, [%rd19+1769472];
	st.shared.f32 	[%r9+13824], %f72;
	ld.global.nc.f32 	%f73, [%rd19+1802240];
	st.shared.f32 	[%r9+14080], %f73;
	ld.global.nc.f32 	%f74, [%rd19+1835008];
	st.shared.f32 	[%r9+14336], %f74;
	ld.global.nc.f32 	%f75, [%rd19+1867776];
	st.shared.f32 	[%r9+14592], %f75;
	ld.global.nc.f32 	%f76, [%rd19+1900544];
	st.shared.f32 	[%r9+14848], %f76;
	ld.global.nc.f32 	%f77, [%rd19+1933312];
	st.shared.f32 	[%r9+15104], %f77;
	ld.global.nc.f32 	%f78, [%rd19+1966080];
	st.shared.f32 	[%r9+15360], %f78;
	ld.global.nc.f32 	%f79, [%rd19+1998848];
	st.shared.f32 	[%r9+15616], %f79;
	ld.global.nc.f32 	%f80, [%rd19+2031616];
	st.shared.f32 	[%r9+15872], %f80;
	ld.global.nc.f32 	%f81, [%rd19+2064384];
	st.shared.f32 	[%r9+16128], %f81;
	shl.b32 	%r37, %r57, 15;
	add.s32 	%r38, %r6, %r37;
	mul.wide.u32 	%rd20, %r38, 4;
	add.s64 	%rd21, %rd2, %rd20;
	ld.global.nc.v2.f32 	{%f82, %f83}, [%rd21];
	st.shared.v2.f32 	[%r10], {%f82, %f83};
	ld.global.nc.v2.f32 	{%f84, %f85}, [%rd21+512];
	st.shared.v2.f32 	[%r10+512], {%f84, %f85};
	ld.global.nc.v2.f32 	{%f86, %f87}, [%rd21+1024];
	st.shared.v2.f32 	[%r10+1024], {%f86, %f87};
	ld.global.nc.v2.f32 	{%f88, %f89}, [%rd21+1536];
	st.shared.v2.f32 	[%r10+1536], {%f88, %f89};
	ld.global.nc.v2.f32 	{%f90, %f91}, [%rd21+16384];
	st.shared.v2.f32 	[%r10+2048], {%f90, %f91};
	ld.global.nc.v2.f32 	{%f92, %f93}, [%rd21+16896];
	st.shared.v2.f32 	[%r10+2560], {%f92, %f93};
	ld.global.nc.v2.f32 	{%f94, %f95}, [%rd21+17408];
	st.shared.v2.f32 	[%r10+3072], {%f94, %f95};
	ld.global.nc.v2.f32 	{%f96, %f97}, [%rd21+17920];
	st.shared.v2.f32 	[%r10+3584], {%f96, %f97};
	ld.global.nc.v2.f32 	{%f98, %f99}, [%rd21+32768];
	st.shared.v2.f32 	[%r10+4096], {%f98, %f99};
	ld.global.nc.v2.f32 	{%f100, %f101}, [%rd21+33280];
	st.shared.v2.f32 	[%r10+4608], {%f100, %f101};
	ld.global.nc.v2.f32 	{%f102, %f103}, [%rd21+33792];
	st.shared.v2.f32 	[%r10+5120], {%f102, %f103};
	ld.global.nc.v2.f32 	{%f104, %f105}, [%rd21+34304];
	st.shared.v2.f32 	[%r10+5632], {%f104, %f105};
	ld.global.nc.v2.f32 	{%f106, %f107}, [%rd21+49152];
	st.shared.v2.f32 	[%r10+6144], {%f106, %f107};
	ld.global.nc.v2.f32 	{%f108, %f109}, [%rd21+49664];
	st.shared.v2.f32 	[%r10+6656], {%f108, %f109};
	ld.global.nc.v2.f32 	{%f110, %f111}, [%rd21+50176];
	st.shared.v2.f32 	[%r10+7168], {%f110, %f111};
	ld.global.nc.v2.f32 	{%f112, %f113}, [%rd21+50688];
	st.shared.v2.f32 	[%r10+7680], {%f112, %f113};
	ld.global.nc.v2.f32 	{%f114, %f115}, [%rd21+65536];
	st.shared.v2.f32 	[%r10+8192], {%f114, %f115};
	ld.global.nc.v2.f32 	{%f116, %f117}, [%rd21+66048];
	st.shared.v2.f32 	[%r10+8704], {%f116, %f117};
	ld.global.nc.v2.f32 	{%f118, %f119}, [%rd21+66560];
	st.shared.v2.f32 	[%r10+9216], {%f118, %f119};
	ld.global.nc.v2.f32 	{%f120, %f121}, [%rd21+67072];
	st.shared.v2.f32 	[%r10+9728], {%f120, %f121};
	ld.global.nc.v2.f32 	{%f122, %f123}, [%rd21+81920];
	st.shared.v2.f32 	[%r10+10240], {%f122, %f123};
	ld.global.nc.v2.f32 	{%f124, %f125}, [%rd21+82432];
	st.shared.v2.f32 	[%r10+10752], {%f124, %f125};
	ld.global.nc.v2.f32 	{%f126, %f127}, [%rd21+82944];
	st.shared.v2.f32 	[%r10+11264], {%f126, %f127};
	ld.global.nc.v2.f32 	{%f128, %f129}, [%rd21+83456];
	st.shared.v2.f32 	[%r10+11776], {%f128, %f129};
	ld.global.nc.v2.f32 	{%f130, %f131}, [%rd21+98304];
	st.shared.v2.f32 	[%r10+12288], {%f130, %f131};
	ld.global.nc.v2.f32 	{%f132, %f133}, [%rd21+98816];
	st.shared.v2.f32 	[%r10+12800], {%f132, %f133};
	ld.global.nc.v2.f32 	{%f134, %f135}, [%rd21+99328];
	st.shared.v2.f32 	[%r10+13312], {%f134, %f135};
	ld.global.nc.v2.f32 	{%f136, %f137}, [%rd21+99840];
	st.shared.v2.f32 	[%r10+13824], {%f136, %f137};
	ld.global.nc.v2.f32 	{%f138, %f139}, [%rd21+114688];
	st.shared.v2.f32 	[%r10+14336], {%f138, %f139};
	ld.global.nc.v2.f32 	{%f140, %f141}, [%rd21+115200];
	st.shared.v2.f32 	[%r10+14848], {%f140, %f141};
	ld.global.nc.v2.f32 	{%f142, %f143}, [%rd21+115712];
	st.shared.v2.f32 	[%r10+15360], {%f142, %f143};
	ld.global.nc.v2.f32 	{%f144, %f145}, [%rd21+116224];
	st.shared.v2.f32 	[%r10+15872], {%f144, %f145};
	bar.sync 	0;
	mov.b32 	%r58, 0;
$L__BB0_4:
	add.s32 	%r40, %r58, %r7;
	shl.b32 	%r41, %r58, 9;
	or.b32  	%r13, %r41, %r8;
	shl.b32 	%r42, %r40, 2;
	mov.u32 	%r43, _ZZ16mymatmul_kernel0E11data_shared;
	add.s32 	%r44, %r43, %r42;
	ld.shared.f32 	%f1, [%r44];
	ld.shared.f32 	%f2, [%r44+32];
	ld.shared.f32 	%f3, [%r44+64];
	ld.shared.f32 	%f4, [%r44+96];
	ld.shared.f32 	%f5, [%r44+128];
	ld.shared.f32 	%f6, [%r44+160];
	ld.shared.f32 	%f7, [%r44+192];
	ld.shared.f32 	%f8, [%r44+224];
	ld.shared.f32 	%f9, [%r44+256];
	ld.shared.f32 	%f10, [%r44+288];
	ld.shared.f32 	%f11, [%r44+320];
	ld.shared.f32 	%f12, [%r44+352];
	ld.shared.f32 	%f13, [%r44+384];
	ld.shared.f32 	%f14, [%r44+416];
	ld.shared.f32 	%f15, [%r44+448];
	ld.shared.f32 	%f16, [%r44+480];
	mov.b32 	%r59, 0;
$L__BB0_5:
	add.s32 	%r45, %r13, %r59;
	shl.b32 	%r46, %r45, 2;
	mov.u32 	%r47, _ZZ16mymatmul_kernel0E13kernel_shared;
	add.s32 	%r48, %r47, %r46;
	ld.shared.f32 	%f146, [%r48+1024];
	ld.shared.f32 	%f147, [%r48];
	mul.wide.u32 	%rd22, %r59, 4;
	add.s64 	%rd23, %rd1, %rd22;
	ld.local.f32 	%f148, [%rd23];
	fma.rn.f32 	%f149, %f1, %f147, %f148;
	st.local.f32 	[%rd23], %f149;
	ld.local.f32 	%f150, [%rd23+8192];
	fma.rn.f32 	%f151, %f1, %f146, %f150;
	st.local.f32 	[%rd23+8192], %f151;
	ld.local.f32 	%f152, [%rd23+512];
	fma.rn.f32 	%f153, %f2, %f147, %f152;
	st.local.f32 	[%rd23+512], %f153;
	ld.local.f32 	%f154, [%rd23+8704];
	fma.rn.f32 	%f155, %f2, %f146, %f154;
	st.local.f32 	[%rd23+8704], %f155;
	ld.local.f32 	%f156, [%rd23+1024];
	fma.rn.f32 	%f157, %f3, %f147, %f156;
	st.local.f32 	[%rd23+1024], %f157;
	ld.local.f32 	%f158, [%rd23+9216];
	fma.rn.f32 	%f159, %f3, %f146, %f158;
	st.local.f32 	[%rd23+9216], %f159;
	ld.local.f32 	%f160, [%rd23+1536];
	fma.rn.f32 	%f161, %f4, %f147, %f160;
	st.local.f32 	[%rd23+1536], %f161;
	ld.local.f32 	%f162, [%rd23+9728];
	fma.rn.f32 	%f163, %f4, %f146, %f162;
	st.local.f32 	[%rd23+9728], %f163;
	ld.local.f32 	%f164, [%rd23+2048];
	fma.rn.f32 	%f165, %f5, %f147, %f164;
	st.local.f32 	[%rd23+2048], %f165;
	ld.local.f32 	%f166, [%rd23+10240];
	fma.rn.f32 	%f167, %f5, %f146, %f166;
	st.local.f32 	[%rd23+10240], %f167;
	ld.local.f32 	%f168, [%rd23+2560];
	fma.rn.f32 	%f169, %f6, %f147, %f168;
	st.local.f32 	[%rd23+2560], %f169;
	ld.local.f32 	%f170, [%rd23+10752];
	fma.rn.f32 	%f171, %f6, %f146, %f170;
	st.local.f32 	[%rd23+10752], %f171;
	ld.local.f32 	%f172, [%rd23+3072];
	fma.rn.f32 	%f173, %f7, %f147, %f172;
	st.local.f32 	[%rd23+3072], %f173;
	ld.local.f32 	%f174, [%rd23+11264];
	fma.rn.f32 	%f175, %f7, %f146, %f174;
	st.local.f32 	[%rd23+11264], %f175;
	ld.local.f32 	%f176, [%rd23+3584];
	fma.rn.f32 	%f177, %f8, %f147, %f176;
	st.local.f32 	[%rd23+3584], %f177;
	ld.local.f32 	%f178, [%rd23+11776];
	fma.rn.f32 	%f179, %f8, %f146, %f178;
	st.local.f32 	[%rd23+11776], %f179;
	ld.local.f32 	%f180, [%rd23+4096];
	fma.rn.f32 	%f181, %f9, %f147, %f180;
	st.local.f32 	[%rd23+4096], %f181;
	ld.local.f32 	%f182, [%rd23+12288];
	fma.rn.f32 	%f183, %f9, %f146, %f182;
	st.local.f32 	[%rd23+12288], %f183;
	ld.local.f32 	%f184, [%rd23+4608];
	fma.rn.f32 	%f185, %f10, %f147, %f184;
	st.local.f32 	[%rd23+4608], %f185;
	ld.local.f32 	%f186, [%rd23+12800];
	fma.rn.f32 	%f187, %f10, %f146, %f186;
	st.local.f32 	[%rd23+12800], %f187;
	ld.local.f32 	%f188, [%rd23+5120];
	fma.rn.f32 	%f189, %f11, %f147, %f188;
	st.local.f32 	[%rd23+5120], %f189;
	ld.local.f32 	%f190, [%rd23+13312];
	fma.rn.f32 	%f191, %f11, %f146, %f190;
	st.local.f32 	[%rd23+13312], %f191;
	ld.local.f32 	%f192, [%rd23+5632];
	fma.rn.f32 	%f193, %f12, %f147, %f192;
	st.local.f32 	[%rd23+5632], %f193;
	ld.local.f32 	%f194, [%rd23+13824];
	fma.rn.f32 	%f195, %f12, %f146, %f194;
	st.local.f32 	[%rd23+13824], %f195;
	ld.local.f32 	%f196, [%rd23+6144];
	fma.rn.f32 	%f197, %f13, %f147, %f196;
	st.local.f32 	[%rd23+6144], %f197;
	ld.local.f32 	%f198, [%rd23+14336];
	fma.rn.f32 	%f199, %f13, %f146, %f198;
	st.local.f32 	[%rd23+14336], %f199;
	ld.local.f32 	%f200, [%rd23+6656];
	fma.rn.f32 	%f201, %f14, %f147, %f200;
	st.local.f32 	[%rd23+6656], %f201;
	ld.local.f32 	%f202, [%rd23+14848];
	fma.rn.f32 	%f203, %f14, %f146, %f202;
	st.local.f32 	[%rd23+14848], %f203;
	ld.local.f32 	%f204, [%rd23+7168];
	fma.rn.f32 	%f205, %f15, %f147, %f204;
	st.local.f32 	[%rd23+7168], %f205;
	ld.local.f32 	%f206, [%rd23+15360];
	fma.rn.f32 	%f207, %f15, %f146, %f206;
	st.local.f32 	[%rd23+15360], %f207;
	ld.local.f32 	%f208, [%rd23+7680];
	fma.rn.f32 	%f209, %f16, %f147, %f208;
	st.local.f32 	[%rd23+7680], %f209;
	ld.local.f32 	%f210, [%rd23+15872];
	fma.rn.f32 	%f211, %f16, %f146, %f210;
	st.local.f32 	[%rd23+15872], %f211;
	add.s32 	%r59, %r59, 1;
	setp.ne.s32 	%p2, %r59, 128;
	@%p2 bra 	$L__BB0_5;
	add.s32 	%r58, %r58, 1;
	setp.ne.s32 	%p3, %r58, 8;
	@%p3 bra 	$L__BB0_4;
	add.s32 	%r57, %r57, 1;
	setp.ne.s32 	%p4, %r57, 128;
	@%p4 bra 	$L__BB0_3;
	ld.param.u64 	%rd29, [mymatmul_kernel0_param_2];
	shl.b32 	%r50, %r3, 15;
	and.b32  	%r51, %r50, 2031616;
	add.s32 	%r52, %r51, %r5;
	add.s32 	%r18, %r52, %r8;
	add.s64 	%rd4, %rd1, 8208;
	cvta.to.global.u64 	%rd24, %rd29;
	add.s64 	%rd5, %rd24, 1024;
	mov.b32 	%r60, 0;
$L__BB0_9:
	shl.b32 	%r54, %r60, 12;
	add.s32 	%r55, %r18, %r54;
	mul.wide.u32 	%rd25, %r60, 512;
	add.s64 	%rd31, %rd4, %rd25;
	mul.wide.u32 	%rd26, %r55, 4;
	add.s64 	%rd30, %rd5, %rd26;
	mov.b32 	%r61, 0;
$L__BB0_10:
	ld.local.v4.f32 	{%f212, %f213, %f214, %f215}, [%rd31+-8208];
	st.global.f32 	[%rd30+-1024], %f212;
	ld.local.v4.f32 	{%f216, %f217, %f218, %f219}, [%rd31+-16];
	st.global.f32 	[%rd30], %f216;
	st.global.f32 	[%rd30+-1020], %f213;
	st.global.f32 	[%rd30+4], %f217;
	st.global.f32 	[%rd30+-1016], %f214;
	st.global.f32 	[%rd30+8], %f218;
	st.global.f32 	[%rd30+-1012], %f215;
	st.global.f32 	[%rd30+12], %f219;
	ld.local.v4.f32 	{%f220, %f221, %f222, %f223}, [%rd31+-8192];
	st.global.f32 	[%rd30+-1008], %f220;
	ld.local.v4.f32 	{%f224, %f225, %f226, %f227}, [%rd31];
	st.global.f32 	[%rd30+16], %f224;
	st.global.f32 	[%rd30+-1004], %f221;
	st.global.f32 	[%rd30+20], %f225;
	st.global.f32 	[%rd30+-1000], %f222;
	st.global.f32 	[%rd30+24], %f226;
	st.global.f32 	[%rd30+-996], %f223;
	st.global.f32 	[%rd30+28], %f227;
	add.s32 	%r61, %r61, 8;
	add.s64 	%rd31, %rd31, 32;
	add.s64 	%rd30, %rd30, 32;
	setp.ne.s32 	%p5, %r61, 128;
	@%p5 bra 	$L__BB0_10;
	add.s32 	%r60, %r60, 1;
	setp.ne.s32 	%p6, %r60, 16;
	@%p6 bra 	$L__BB0_9;
	ret;

}


// ===== COMPILED SASS (sm_100) =====

	.target	sm_100

	.elftype	@"ET_EXEC"


//--------------------- .note.nv.tkinfo           --------------------------
	.section	.note.nv.tkinfo,"",@"SHT_NOTE"
	.sectionflags	@"SHF_NOTE_NV_TKINFO"
	.tkinfo
        /*0018*/ 	.word	0x00000002
        /*0030*/ 	.string	""
        /*0030*/ 	.string	"ptxas"
        /*0030*/ 	.string	"Cuda compilation tools, release 13.0, V13.0.88"
        /*0030*/ 	.string	"Build cuda_13.0.r13.0/compiler.36424714_0"
        /*0030*/ 	.string	"-arch sm_100 -m 64 "



//--------------------- .note.nv.cuinfo           --------------------------
	.section	.note.nv.cuinfo,"",@"SHT_NOTE"
	.sectionflags	@"SHF_NOTE_NV_CUINFO"
        /*0018*/ 	.short	0x0002
        /*001a*/ 	.short	0x0064
        /*001c*/ 	.short	0x0082
	.zero		2


//--------------------- .nv.info                  --------------------------
	.section	.nv.info,"",@"SHT_CUDA_INFO"
	.align	4


	//----- nvinfo : EIATTR_REGCOUNT
	.align		4
        /*0000*/ 	.byte	0x04, 0x2f
        /*0002*/ 	.short	(.L_1 - .L_0)
	.align		4
.L_0:
        /*0004*/ 	.word	index@(mymatmul_kernel0)
        /*0008*/ 	.word	0x000000a7


	//----- nvinfo : EIATTR_FRAME_SIZE
	.align		4
.L_1:
        /*000c*/ 	.byte	0x04, 0x11
        /*000e*/ 	.short	(.L_3 - .L_2)
	.align		4
.L_2:
        /*0010*/ 	.word	index@(mymatmul_kernel0)
        /*0014*/ 	.word	0x00004000


	//----- nvinfo : EIATTR_MIN_STACK_SIZE
	.align		4
.L_3:
        /*0018*/ 	.byte	0x04, 0x12
        /*001a*/ 	.short	(.L_5 - .L_4)
	.align		4
.L_4:
        /*001c*/ 	.word	index@(mymatmul_kernel0)
        /*0020*/ 	.word	0x00004000
.L_5:


//--------------------- .nv.compat                --------------------------
	.section	.nv.compat,"",@"SHT_CUDA_COMPAT_INFO"
	.align	4
        /*0000*/ 	.byte	0x02, 0x09, 0x00, 0x00, 0x02, 0x02, 0x01, 0x00, 0x02, 0x05, 0x05, 0x00, 0x03, 0x07, 0x01, 0x01
        /*0010*/ 	.byte	0x02, 0x03, 0x00, 0x00, 0x02, 0x06, 0x01, 0x00, 0x04, 0x0b, 0x08, 0x00, 0x09, 0x00, 0x00, 0x00
        /*0020*/ 	.byte	0x00, 0x00, 0x00, 0x00


//--------------------- .nv.info.mymatmul_kernel0 --------------------------
	.section	.nv.info.mymatmul_kernel0,"",@"SHT_CUDA_INFO"
	.sectionflags	@""
	.align	4


	//----- nvinfo : EIATTR_CUDA_API_VERSION
	.align		4
        /*0000*/ 	.byte	0x04, 0x37
        /*0002*/ 	.short	(.L_7 - .L_6)
.L_6:
        /*0004*/ 	.word	0x00000082


	//----- nvinfo : EIATTR_KPARAM_INFO
	.align		4
.L_7:
        /*0008*/ 	.byte	0x04, 0x17
        /*000a*/ 	.short	(.L_9 - .L_8)
.L_8:
        /*000c*/ 	.word	0x00000000
        /*0010*/ 	.short	0x0002
        /*0012*/ 	.short	0x0010
        /*0014*/ 	.byte	0x00, 0xf5, 0x21, 0x00


	//----- nvinfo : EIATTR_KPARAM_INFO
	.align		4
.L_9:
        /*0018*/ 	.byte	0x04, 0x17
        /*001a*/ 	.short	(.L_11 - .L_10)
.L_10:
        /*001c*/ 	.word	0x00000000
        /*0020*/ 	.short	0x0001
        /*0022*/ 	.short	0x0008
        /*0024*/ 	.byte	0x00, 0xf5, 0x21, 0x00


	//----- nvinfo : EIATTR_KPARAM_INFO
	.align		4
.L_11:
        /*0028*/ 	.byte	0x04, 0x17
        /*002a*/ 	.short	(.L_13 - .L_12)
.L_12:
        /*002c*/ 	.word	0x00000000
        /*0030*/ 	.short	0x0000
        /*0032*/ 	.short	0x0000
        /*0034*/ 	.byte	0x00, 0xf5, 0x21, 0x00


	//----- nvinfo : EIATTR_SPARSE_MMA_MASK
	.align		4
.L_13:
        /*0038*/ 	.byte	0x03, 0x50
        /*003a*/ 	.short	0x0000


	//----- nvinfo : EIATTR_MAXREG_COUNT
	.align		4
        /*003c*/ 	.byte	0x03, 0x1b
        /*003e*/ 	.short	0x00ff


	//----- nvinfo : EIATTR_NUM_BARRIERS
	.align		4
        /*0040*/ 	.byte	0x02, 0x4c
        /*0042*/ 	.byte	0x01
	.zero		1


	//----- nvinfo : EIATTR_MERCURY_ISA_VERSION
	.align		4
        /*0044*/ 	.byte	0x03, 0x5f
        /*0046*/ 	.short	0x0101


	//----- nvinfo : EIATTR_VRC_CTA_INIT_COUNT
	.align		4
        /*0048*/ 	.byte	0x02, 0x4a
	.zero		1
	.zero		1


	//----- nvinfo : EIATTR_EXIT_INSTR_OFFSETS
	.align		4
        /*004c*/ 	.byte	0x04, 0x1c
        /*004e*/ 	.short	(.L_15 - .L_14)


	//   ....[0]....
.L_14:
        /*0050*/ 	.word	0x00002ab0


	//----- nvinfo : EIATTR_MAX_THREADS
	.align		4
.L_15:
        /*0054*/ 	.byte	0x04, 0x05
        /*0056*/ 	.short	(.L_17 - .L_16)
.L_16:
        /*0058*/ 	.word	0x00000040
        /*005c*/ 	.word	0x00000001
        /*0060*/ 	.word	0x00000001


	//----- nvinfo : EIATTR_CBANK_PARAM_SIZE
	.align		4
.L_17:
        /*0064*/ 	.byte	0x03, 0x19
        /*0066*/ 	.short	0x0018


	//----- nvinfo : EIATTR_PARAM_CBANK
	.align		4
        /*0068*/ 	.byte	0x04, 0x0a
        /*006a*/ 	.short	(.L_19 - .L_18)
	.align		4
.L_18:
        /*006c*/ 	.word	index@(.nv.constant0.mymatmul_kernel0)
        /*0070*/ 	.short	0x0380
        /*0072*/ 	.short	0x0018


	//----- nvinfo : EIATTR_SW_WAR
	.align		4
.L_19:
        /*0074*/ 	.byte	0x04, 0x36
        /*0076*/ 	.short	(.L_21 - .L_20)
.L_20:
        /*0078*/ 	.word	0x00000008
.L_21:


//--------------------- .nv.callgraph             --------------------------
	.section	.nv.callgraph,"",@"SHT_CUDA_CALLGRAPH"
	.align	4
	.sectionentsize	8
	.align		4
        /*0000*/ 	.word	0x00000000
	.align		4
        /*0004*/ 	.word	0xffffffff
	.align		4
        /*0008*/ 	.word	0x00000000
	.align		4
        /*000c*/ 	.word	0xfffffffe
	.align		4
        /*0010*/ 	.word	0x00000000
	.align		4
        /*0014*/ 	.word	0xfffffffd
	.align		4
        /*0018*/ 	.word	0x00000000
	.align		4
        /*001c*/ 	.word	0xfffffffc


//--------------------- .text.mymatmul_kernel0    --------------------------
	.section	.text.mymatmul_kernel0,"ax",@progbits
	.align	128
        .global         mymatmul_kernel0
        .type           mymatmul_kernel0,@function
        .size           mymatmul_kernel0,(.L_x_7 - mymatmul_kernel0)
        .other          mymatmul_kernel0,@"STO_CUDA_ENTRY STV_DEFAULT"
mymatmul_kernel0:
.text.mymatmul_kernel0:
[----:B------:R-:W0:Y:S01]  /*0000*/  LDC R1, c[0x0][0x37c] ;  /* 0x0000df00ff017b82 */ /* 0x000e220000000800 */
[----:B------:R-:W-:Y:S01]  /*0010*/  HFMA2 R0, -RZ, RZ, 0, 0 ;  /* 0x00000000ff007431 */ /* 0x000fe200000001ff */
[----:B0-----:R-:W-:-:S07]  /*0020*/  IADD3 R1, PT, PT, R1, -0x4000, RZ ;  /* 0xffffc00001017810 */ /* 0x001fce0007ffe0ff */
.L_x_0:
[C---:B-1----:R-:W-:Y:S01]  /*0030*/  VIADD R4, R0.reuse, 0x2 ;  /* 0x0000000200047836 */ /* 0x042fe20000000000 */
[CC--:B------:R-:W-:Y:S01]  /*0040*/  LEA R2, R0.reuse, R1.reuse, 0x2 ;  /* 0x0000000100027211 */ /* 0x0c0fe200078e10ff */
[C---:B------:R-:W-:Y:S01]  /*0050*/  VIADD R8, R0.reuse, 0x6 ;  /* 0x0000000600087836 */ /* 0x040fe20000000000 */
[----:B------:R-:W-:Y:S02]  /*0060*/  IADD3 R6, PT, PT, R0, 0x4, RZ ;  /* 0x0000000400067810 */ /* 0x000fe40007ffe0ff */
[-C--:B------:R-:W-:Y:S01]  /*0070*/  LEA R4, R4, R1.reuse, 0x2 ;  /* 0x0000000104047211 */ /* 0x080fe200078e10ff */
[----:B------:R-:W-:Y:S01]  /*0080*/  STL.64 [R2], RZ ;  /* 0x000000ff02007387 */ /* 0x000fe20000100a00 */
[-C--:B------:R-:W-:Y:S02]  /*0090*/  LEA R6, R6, R1.reuse, 0x2 ;  /* 0x0000000106067211 */ /* 0x080fe400078e10ff */
[----:B------:R-:W-:Y:S01]  /*00a0*/  IADD3 R0, PT, PT, R0, 0x8, RZ ;  /* 0x0000000800007810 */ /* 0x000fe20007ffe0ff */
[----:B------:R-:W-:Y:S03]  /*00b0*/  STL.64 [R2+0x2000], RZ ;  /* 0x002000ff02007387 */ /* 0x000fe60000100a00 */
[----:B------:R-:W-:Y:S01]  /*00c0*/  ISETP.NE.AND P0, PT, R0, 0x80, PT ;  /* 0x000000800000780c */ /* 0x000fe20003f05270 */
[----:B------:R-:W-:Y:S04]  /*00d0*/  STL.64 [R2+0x200], RZ ;  /* 0x000200ff02007387 */ /* 0x000fe80000100a00 */
        /* <DEDUP_REMOVED lines=28> */
[----:B------:R0:W-:Y:S04]  /*02a0*/  STL.64 [R2+0x3e00], RZ ;  /* 0x003e00ff02007387 */ /* 0x0001e80000100a00 */
[----:B------:R1:W-:Y:S01]  /*02b0*/  STL.64 [R4], RZ ;  /* 0x000000ff04007387 */ /* 0x0003e20000100a00 */
[----:B0-----:R-:W-:-:S03]  /*02c0*/  LEA R2, R8, R1, 0x2 ;  /* 0x0000000108027211 */ /* 0x001fc600078e10ff */
[----:B------:R1:W-:Y:S04]  /*02d0*/  STL.64 [R4+0x2000], RZ ;  /* 0x002000ff04007387 */ /* 0x0003e80000100a00 */
        /* <DEDUP_REMOVED lines=30> */
[----:B------:R1:W-:Y:S04]  /*04c0*/  STL.64 [R6], RZ ;  /* 0x000000ff06007387 */ /* 0x0003e80000100a00 */
        /* <DEDUP_REMOVED lines=62> */
[----:B------:R1:W-:Y:S01]  /*08b0*/  STL.64 [R2+0x3e00], RZ ;  /* 0x003e00ff02007387 */ /* 0x0003e20000100a00 */
[----:B------:R-:W-:Y:S05]  /*08c0*/  @P0 BRA `(.L_x_0) ;  /* 0xfffffff400d80947 */ /* 0x000fea000383ffff */
[----:B------:R-:W0:Y:S01]  /*08d0*/  S2R R0, SR_TID.X ;  /* 0x0000000000007919 */ /* 0x000e220000002100 */
[----:B------:R-:W2:Y:S01]  /*08e0*/  S2UR UR6, SR_CgaCtaId ;  /* 0x00000000000679c3 */ /* 0x000ea20000008800 */
[----:B------:R-:W-:Y:S01]  /*08f0*/  UMOV UR5, 0x400 ;  /* 0x0000040000057882 */ /* 0x000fe20000000000 */
[----:B------:R-:W-:Y:S01]  /*0900*/  IMAD.MOV.U32 R68, RZ, RZ, RZ ;  /* 0x000000ffff447224 */ /* 0x000fe200078e00ff */
[----:B------:R-:W3:Y:S05]  /*0910*/  LDCU.64 UR8, c[0x0][0x358] ;  /* 0x00006b00ff0877ac */ /* 0x000eea0008000a00 */
[----:B------:R-:W4:Y:S01]  /*0920*/  S2UR UR4, SR_CTAID.X ;  /* 0x00000000000479c3 */ /* 0x000f220000002500 */
[----:B--2---:R-:W-:-:S02]  /*0930*/  ULEA UR7, UR6, UR5, 0x18 ;  /* 0x0000000506077291 */ /* 0x004fc4000f8ec0ff */
[----:B------:R-:W-:-:S04]  /*0940*/  UIADD3 UR5, UPT, UPT, UR5, 0x4000, URZ ;  /* 0x0000400005057890 */ /* 0x000fc8000fffe0ff */
[----:B------:R-:W-:Y:S01]  /*0950*/  ULEA UR5, UR6, UR5, 0x18 ;  /* 0x0000000506057291 */ /* 0x000fe2000f8ec0ff */
[C---:B0-----:R-:W-:Y:S01]  /*0960*/  SHF.L.U32 R3, R0.reuse, 0x7, RZ ;  /* 0x0000000700037819 */ /* 0x041fe200000006ff */
[----:B----4-:R-:W-:Y:S01]  /*0970*/  USHF.L.U32 UR4, UR4, 0x9, URZ ;  /* 0x0000000904047899 */ /* 0x010fe200080006ff */
[C---:B------:R-:W-:Y:S02]  /*0980*/  SHF.L.U32 R71, R0.reuse, 0x1, RZ ;  /* 0x0000000100477819 */ /* 0x040fe400000006ff */
[----:B------:R-:W-:Y:S02]  /*0990*/  SHF.L.U32 R72, R0, 0x6, RZ ;  /* 0x0000000600487819 */ /* 0x000fe400000006ff */
[C---:B------:R-:W-:Y:S02]  /*09a0*/  LOP3.LUT R69, R3.reuse, 0x1c07, R0, 0xc8, !PT ;  /* 0x00001c0703457812 */ /* 0x040fe400078ec800 */
[----:B------:R-:W-:Y:S02]  /*09b0*/  LOP3.LUT R70, R3, 0x80, RZ, 0xc0, !PT ;  /* 0x0000008003467812 */ /* 0x000fe400078ec0ff */
[----:B------:R-:W-:-:S02]  /*09c0*/  LOP3.LUT R71, R71, UR4, RZ, 0xfc, !PT ;  /* 0x0000000447477c12 */ /* 0x000fc4000f8efcff */
[----:B------:R-:W-:Y:S02]  /*09d0*/  LOP3.LUT R72, R72, 0xf80, RZ, 0xc0, !PT ;  /* 0x00000f8048487812 */ /* 0x000fe400078ec0ff */
[C---:B------:R-:W-:Y:S02]  /*09e0*/  LEA R73, R0.reuse, UR7, 0x2 ;  /* 0x0000000700497c11 */ /* 0x040fe4000f8e10ff */
[----:B---3--:R-:W-:-:S07]  /*09f0*/  LEA R74, R0, UR5, 0x3 ;  /* 0x00000005004a7c11 */ /* 0x008fce000f8e18ff */
.L_x_3:
[----:B0-----:R-:W0:Y:S01]  /*0a00*/  LDC.64 R24, c[0x0][0x380] ;  /* 0x0000e000ff187b82 */ /* 0x001e220000000a00 */
[C---:B------:R-:W-:Y:S01]  /*0a10*/  IMAD R5, R68.reuse, 0x8, R69 ;  /* 0x0000000844057824 */ /* 0x040fe200078e0245 */
[----:B------:R-:W-:-:S06]  /*0a20*/  LEA R7, R68, R71, 0xf ;  /* 0x0000004744077211 */ /* 0x000fcc00078e78ff */
[----:B-1----:R-:W1:Y:S01]  /*0a30*/  LDC.64 R2, c[0x0][0x388] ;  /* 0x0000e200ff027b82 */ /* 0x002e620000000a00 */
[----:B0-----:R-:W-:-:S05]  /*0a40*/  IMAD.WIDE.U32 R24, R5, 0x4, R24 ;  /* 0x0000000405187825 */ /* 0x001fca00078e0018 */
[----:B------:R-:W2:Y:S01]  /*0a50*/  LDG.E.CONSTANT R76, desc[UR8][R24.64] ;  /* 0x00000008184c7981 */ /* 0x000ea2000c1e9900 */
[----:B-1----:R-:W-:-:S03]  /*0a60*/  IMAD.WIDE.U32 R2, R7, 0x4, R2 ;  /* 0x0000000407027825 */ /* 0x002fc600078e0002 */
[----:B------:R-:W3:Y:S04]  /*0a70*/  LDG.E.CONSTANT R78, desc[UR8][R24.64+0x8000] ;  /* 0x00800008184e7981 */ /* 0x000ee8000c1e9900 */
[----:B------:R-:W4:Y:S04]  /*0a80*/  LDG.E.CONSTANT R80, desc[UR8][R24.64+0x10000] ;  /* 0x0100000818507981 */ /* 0x000f28000c1e9900 */
[----:B------:R-:W5:Y:S04]  /*0a90*/  LDG.E.CONSTANT R82, desc[UR8][R24.64+0x18000] ;  /* 0x0180000818527981 */ /* 0x000f68000c1e9900 */
        /* <DEDUP_REMOVED lines=60> */
[----:B------:R-:W5:Y:S04]  /*0e60*/  LDG.E.64.CONSTANT R4, desc[UR8][R2.64] ;  /* 0x0000000802047981 */ /* 0x000f68000c1e9b00 */
        /* <DEDUP_REMOVED lines=30> */
[----:B------:R-:W5:Y:S01]  /*1050*/  LDG.E.64.CONSTANT R66, desc[UR8][R2.64+0x1c600] ;  /* 0x01c6000802427981 */ /* 0x000f62000c1e9b00 */
[----:B------:R-:W-:Y:S01]  /*1060*/  BAR.SYNC.DEFER_BLOCKING 0x0 ;  /* 0x0000000000007b1d */ /* 0x000fe20000010000 */
[----:B------:R-:W-:-:S05]  /*1070*/  IADD3 R68, PT, PT, R68, 0x1, RZ ;  /* 0x0000000144447810 */ /* 0x000fca0007ffe0ff */
[----:B--2---:R0:W-:Y:S04]  /*1080*/  STS [R73], R76 ;  /* 0x0000004c49007388 */ /* 0x0041e80000000800 */
[----:B---3--:R0:W-:Y:S04]  /*1090*/  STS [R73+0x100], R78 ;  /* 0x0001004e49007388 */ /* 0x0081e80000000800 */
[----:B----4-:R0:W-:Y:S04]  /*10a0*/  STS [R73+0x200], R80 ;  /* 0x0002005049007388 */ /* 0x0101e80000000800 */
[----:B-----5:R0:W-:Y:S04]  /*10b0*/  STS [R73+0x300], R82 ;  /* 0x0003005249007388 */ /* 0x0201e80000000800 */
[----:B------:R0:W-:Y:S04]  /*10c0*/  STS [R73+0x400], R84 ;  /* 0x0004005449007388 */ /* 0x0001e80000000800 */
        /* <DEDUP_REMOVED lines=59> */
[----:B------:R0:W-:Y:S04]  /*1480*/  STS.64 [R74], R4 ;  /* 0x000000044a007388 */ /* 0x0001e80000000a00 */
[----:B------:R0:W-:Y:S04]  /*1490*/  STS.64 [R74+0x200], R6 ;  /* 0x000200064a007388 */ /* 0x0001e80000000a00 */
        /* <DEDUP_REMOVED lines=29> */
[----:B------:R0:W-:Y:S01]  /*1670*/  STS.64 [R74+0x3e00], R66 ;  /* 0x003e00424a007388 */ /* 0x0001e20000000a00 */
[----:B------:R-:W-:Y:S01]  /*1680*/  BAR.SYNC.DEFER_BLOCKING 0x0 ;  /* 0x0000000000007b1d */ /* 0x000fe20000010000 */
[----:B------:R-:W-:-:S02]  /*1690*/  ISETP.NE.AND P1, PT, R68, 0x80, PT ;  /* 0x000000804400780c */ /* 0x000fc40003f25270 */
[----:B------:R-:W-:-:S11]  /*16a0*/  MOV R3, RZ ;  /* 0x000000ff00037202 */ /* 0x000fd60000000f00 */
.L_x_2:
[----:B------:R-:W1:Y:S01]  /*16b0*/  S2UR UR6, SR_CgaCtaId ;  /* 0x00000000000679c3 */ /* 0x000e620000008800 */
[----:B------:R-:W-:Y:S01]  /*16c0*/  UMOV UR5, 0x400 ;  /* 0x0000040000057882 */ /* 0x000fe20000000000 */
[----:B0-----:R-:W-:Y:S01]  /*16d0*/  IMAD.IADD R2, R72, 0x1, R3 ;  /* 0x0000000148027824 */ /* 0x001fe200078e0203 */
[C---:B0-----:R-:W-:Y:S01]  /*16e0*/  LEA R41, R3.reuse, R70, 0x9 ;  /* 0x0000004603297211 */ /* 0x041fe200078e48ff */
[----:B------:R-:W-:Y:S01]  /*16f0*/  HFMA2 R4, -RZ, RZ, 0, 0 ;  /* 0x00000000ff047431 */ /* 0x000fe200000001ff */
[----:B------:R-:W-:-:S04]  /*1700*/  IADD3 R3, PT, PT, R3, 0x1, RZ ;  /* 0x0000000103037810 */ /* 0x000fc80007ffe0ff */
[----:B------:R-:W-:Y:S01]  /*1710*/  ISETP.NE.AND P2, PT, R3, 0x8, PT ;  /* 0x000000080300780c */ /* 0x000fe20003f45270 */
[----:B-1----:R-:W-:Y:S02]  /*1720*/  ULEA UR7, UR6, UR5, 0x18 ;  /* 0x0000000506077291 */ /* 0x002fe4000f8ec0ff */
[----:B------:R-:W-:-:S04]  /*1730*/  UIADD3 UR5, UPT, UPT, UR5, 0x4000, URZ ;  /* 0x0000400005057890 */ /* 0x000fc8000fffe0ff */
[----:B------:R-:W-:Y:S01]  /*1740*/  LEA R2, R2, UR7, 0x2 ;  /* 0x0000000702027c11 */ /* 0x000fe2000f8e10ff */
[----:B------:R-:W-:-:S04]  /*1750*/  ULEA UR5, UR6, UR5, 0x18 ;  /* 0x0000000506057291 */ /* 0x000fc8000f8ec0ff */
[----:B------:R0:W1:Y:S04]  /*1760*/  LDS R43, [R2] ;  /* 0x00000000022b7984 */ /* 0x0000680000000800 */
[----:B------:R0:W2:Y:S04]  /*1770*/  LDS R45, [R2+0x20] ;  /* 0x00002000022d7984 */ /* 0x0000a80000000800 */
[----:B------:R0:W3:Y:S04]  /*1780*/  LDS R47, [R2+0x40] ;  /* 0x00004000022f7984 */ /* 0x0000e80000000800 */
[----:B------:R0:W4:Y:S04]  /*1790*/  LDS R49, [R2+0x60] ;  /* 0x0000600002317984 */ /* 0x0001280000000800 */
[----:B------:R0:W0:Y:S04]  /*17a0*/  LDS R51, [R2+0x80] ;  /* 0x0000800002337984 */ /* 0x0000280000000800 */
        /* <DEDUP_REMOVED lines=10> */
[----:B-1234-:R0:W0:Y:S02]  /*1850*/  LDS R65, [R2+0x1e0] ;  /* 0x0001e00002417984 */ /* 0x01e0240000000800 */
.L_x_1:
[----:B0-----:R-:W-:-:S05]  /*1860*/  IMAD R7, R4, 0x4, R1 ;  /* 0x0000000404077824 */ /* 0x001fca00078e0201 */
[----:B------:R-:W2:Y:S04]  /*1870*/  LDL R9, [R7] ;  /* 0x0000000007097983 */ /* 0x000ea80000100800 */
[----:B------:R-:W3:Y:S04]  /*1880*/  LDL R11, [R7+0x200] ;  /* 0x00020000070b7983 */ /* 0x000ee80000100800 */
[----:B------:R-:W4:Y:S04]  /*1890*/  LDL R13, [R7+0x400] ;  /* 0x00040000070d7983 */ /* 0x000f280000100800 */
[----:B------:R-:W5:Y:S04]  /*18a0*/  LDL R15, [R7+0x600] ;  /* 0x00060000070f7983 */ /* 0x000f680000100800 */
        /* <DEDUP_REMOVED lines=27> */
[----:B------:R-:W5:Y:S01]  /*1a60*/  LDL R56, [R7+0x3e00] ;  /* 0x003e000007387983 */ /* 0x000f620000100800 */
[----:B0-----:R-:W-:-:S02]  /*1a70*/  IADD3 R2, PT, PT, R41, R4, RZ ;  /* 0x0000000429027210 */ /* 0x001fc40007ffe0ff */
[----:B------:R-:W-:Y:S02]  /*1a80*/  IADD3 R4, PT, PT, R4, 0x1, RZ ;  /* 0x0000000104047810 */ /* 0x000fe40007ffe0ff */
[----:B------:R-:W-:Y:S02]  /*1a90*/  LEA R2, R2, UR5, 0x2 ;  /* 0x0000000502027c11 */ /* 0x000fe4000f8e10ff */
[----:B------:R-:W-:-:S03]  /*1aa0*/  ISETP.NE.AND P0, PT, R4, 0x80, PT ;  /* 0x000000800400780c */ /* 0x000fc60003f05270 */
[----:B------:R-:W2:Y:S04]  /*1ab0*/  LDS R6, [R2] ;  /* 0x0000000002067984 */ /* 0x000ea80000000800 */
[----:B------:R0:W1:Y:S01]  /*1ac0*/  LDS R5, [R2+0x400] ;  /* 0x0004000002057984 */ /* 0x0000620000000800 */
[-C--:B--2---:R-:W-:Y:S01]  /*1ad0*/  FFMA R8, R43, R6.reuse, R9 ;  /* 0x000000062b087223 */ /* 0x084fe20000000009 */
[----:B---3--:R-:W-:-:S04]  /*1ae0*/  FFMA R12, R45, R6, R11 ;  /* 0x000000062d0c7223 */ /* 0x008fc8000000000b */
[----:B------:R2:W-:Y:S01]  /*1af0*/  STL [R7], R8 ;  /* 0x0000000807007387 */ /* 0x0005e20000100800 */
[----:B----4-:R-:W-:-:S03]  /*1b00*/  FFMA R16, R47, R6, R13 ;  /* 0x000000062f107223 */ /* 0x010fc6000000000d */
[----:B------:R3:W-:Y:S01]  /*1b10*/  STL [R7+0x200], R12 ;  /* 0x0002000c07007387 */ /* 0x0007e20000100800 */
[----:B-----5:R-:W-:-:S03]  /*1b20*/  FFMA R20, R49, R6, R15 ;  /* 0x0000000631147223 */ /* 0x020fc6000000000f */
[----:B------:R4:W-:Y:S01]  /*1b30*/  STL [R7+0x400], R16 ;  /* 0x0004001007007387 */ /* 0x0009e20000100800 */
[----:B------:R-:W-:-:S03]  /*1b40*/  FFMA R24, R51, R6, R17 ;  /* 0x0000000633187223 */ /* 0x000fc60000000011 */
[----:B------:R5:W-:Y:S01]  /*1b50*/  STL [R7+0x600], R20 ;  /* 0x0006001407007387 */ /* 0x000be20000100800 */
[----:B------:R-:W-:-:S03]  /*1b60*/  FFMA R28, R53, R6, R19 ;  /* 0x00000006351c7223 */ /* 0x000fc60000000013 */
[----:B------:R1:W-:Y:S01]  /*1b70*/  STL [R7+0x800], R24 ;  /* 0x0008001807007387 */ /* 0x0003e20000100800 */
[----:B------:R-:W-:-:S03]  /*1b80*/  FFMA R32, R55, R6, R21 ;  /* 0x0000000637207223 */ /* 0x000fc60000000015 */
[----:B------:R1:W-:Y:S01]  /*1b90*/  STL [R7+0xa00], R28 ;  /* 0x000a001c07007387 */ /* 0x0003e20000100800 */
[----:B0-----:R-:W-:-:S03]  /*1ba0*/  FFMA R2, R57, R6, R23 ;  /* 0x0000000639027223 */ /* 0x001fc60000000017 */
[----:B------:R0:W-:Y:S01]  /*1bb0*/  STL [R7+0xc00], R32 ;  /* 0x000c002007007387 */ /* 0x0001e20000100800 */
[----:B--2---:R-:W-:-:S03]  /*1bc0*/  FFMA R8, R58, R6, R25 ;  /* 0x000000063a087223 */ /* 0x004fc60000000019 */
[----:B------:R0:W-:Y:S01]  /*1bd0*/  STL [R7+0xe00], R2 ;  /* 0x000e000207007387 */ /* 0x0001e20000100800 */
[----:B---3--:R-:W-:-:S03]  /*1be0*/  FFMA R12, R59, R6, R27 ;  /* 0x000000063b0c7223 */ /* 0x008fc6000000001b */
[----:B------:R0:W-:Y:S01]  /*1bf0*/  STL [R7+0x1000], R8 ;  /* 0x0010000807007387 */ /* 0x0001e20000100800 */
[----:B------:R-:W-:-:S03]  /*1c00*/  FFMA R42, R60, R6, R29 ;  /* 0x000000063c2a7223 */ /* 0x000fc6000000001d */
[----:B------:R0:W-:Y:S01]  /*1c10*/  STL [R7+0x1200], R12 ;  /* 0x0012000c07007387 */ /* 0x0001e20000100800 */
[----:B------:R-:W-:-:S03]  /*1c20*/  FFMA R46, R61, R6, R31 ;  /* 0x000000063d2e7223 */ /* 0x000fc6000000001f */
[----:B------:R0:W-:Y:S01]  /*1c30*/  STL [R7+0x1400], R42 ;  /* 0x0014002a07007387 */ /* 0x0001e20000100800 */
[----:B----4-:R-:W-:-:S03]  /*1c40*/  FFMA R16, R62, R6, R33 ;  /* 0x000000063e107223 */ /* 0x010fc60000000021 */
[----:B------:R0:W-:Y:S01]  /*1c50*/  STL [R7+0x1600], R46 ;  /* 0x0016002e07007387 */ /* 0x0001e20000100800 */
[----:B-----5:R-:W-:-:S03]  /*1c60*/  FFMA R20, R63, R6, R35 ;  /* 0x000000063f147223 */ /* 0x020fc60000000023 */
[----:B------:R0:W-:Y:S01]  /*1c70*/  STL [R7+0x1800], R16 ;  /* 0x0018001007007387 */ /* 0x0001e20000100800 */
[----:B-1----:R-:W-:-:S03]  /*1c80*/  FFMA R24, R64, R6, R37 ;  /* 0x0000000640187223 */ /* 0x002fc60000000025 */
[----:B------:R0:W-:Y:S01]  /*1c90*/  STL [R7+0x1a00], R20 ;  /* 0x001a001407007387 */ /* 0x0001e20000100800 */
[----:B------:R-:W-:-:S03]  /*1ca0*/  FFMA R6, R65, R6, R39 ;  /* 0x0000000641067223 */ /* 0x000fc60000000027 */
        /* <DEDUP_REMOVED lines=32> */
[----:B------:R0:W-:Y:S04]  /*1eb0*/  STL [R7+0x3c00], R54 ;  /* 0x003c003607007387 */ /* 0x0001e80000100800 */
[----:B------:R0:W-:Y:S01]  /*1ec0*/  STL [R7+0x3e00], R56 ;  /* 0x003e003807007387 */ /* 0x0001e20000100800 */
[----:B------:R-:W-:Y:S05]  /*1ed0*/  @P0 BRA `(.L_x_1) ;  /* 0xfffffff800600947 */ /* 0x000fea000383ffff */
[----:B------:R-:W-:Y:S05]  /*1ee0*/  @P2 BRA `(.L_x_2) ;  /* 0xfffffff400f02947 */ /* 0x000fea000383ffff */
[----:B------:R-:W-:Y:S05]  /*1ef0*/  @P1 BRA `(.L_x_3) ;  /* 0xffffffe800c01947 */ /* 0x000fea000383ffff */
[----:B------:R-:W1:Y:S01]  /*1f00*/  LDCU.64 UR6, c[0x0][0x390] ;  /* 0x00007200ff0677ac */ /* 0x000e620008000a00 */
[----:B------:R-:W-:Y:S01]  /*1f10*/  SHF.L.U32 R0, R0, 0xf, RZ ;  /* 0x0000000f00007819 */ /* 0x000fe200000006ff */
[----:B0-----:R-:W-:Y:S01]  /*1f20*/  VIADD R6, R1, 0x2010 ;  /* 0x0000201001067836 */ /* 0x001fe20000000000 */
[----:B------:R-:W-:Y:S02]  /*1f30*/  MOV R5, RZ ;  /* 0x000000ff00057202 */ /* 0x000fe40000000f00 */
[----:B------:R-:W-:-:S04]  /*1f40*/  LOP3.LUT R3, R0, 0x1f0000, RZ, 0xc0, !PT ;  /* 0x001f000000037812 */ /* 0x000fc800078ec0ff */
[----:B------:R-:W-:Y:S01]  /*1f50*/  IADD3 R70, PT, PT, R70, UR4, R3 ;  /* 0x0000000446467c10 */ /* 0x000fe2000fffe003 */
[----:B-1----:R-:W-:-:S04]  /*1f60*/  UIADD3 UR5, UP0, UPT, UR6, 0x400, URZ ;  /* 0x0000040006057890 */ /* 0x002fc8000ff1e0ff */
[----:B------:R-:W-:-:S12]  /*1f70*/  UIADD3.X UR6, UPT, UPT, URZ, UR7, URZ, UP0, !UPT ;  /* 0x00000007ff067290 */ /* 0x000fd800087fe4ff */
.L_x_5:
[----:B0-----:R-:W-:Y:S01]  /*1f80*/  MOV R2, UR5 ;  /* 0x0000000500027c02 */ /* 0x001fe20008000f00 */
[C---:B------:R-:W-:Y:S01]  /*1f90*/  IMAD R7, R5.reuse, 0x1000, R70 ;  /* 0x0000100005077824 */ /* 0x040fe200078e0246 */
[----:B------:R-:W-:Y:S01]  /*1fa0*/  MOV R3, UR6 ;  /* 0x0000000600037c02 */ /* 0x000fe20008000f00 */
[C---:B------:R-:W-:Y:S01]  /*1fb0*/  IMAD R4, R5.reuse, 0x200, R6 ;  /* 0x0000020005047824 */ /* 0x040fe200078e0206 */
[----:B------:R-:W-:Y:S01]  /*1fc0*/  IADD3 R5, PT, PT, R5, 0x1, RZ ;  /* 0x0000000105057810 */ /* 0x000fe20007ffe0ff */
[----:B------:R-:W-:Y:S01]  /*1fd0*/  UMOV UR4, URZ ;  /* 0x000000ff00047c82 */ /* 0x000fe20008000000 */
[----:B------:R-:W-:Y:S02]  /*1fe0*/  IMAD.WIDE.U32 R2, R7, 0x4, R2 ;  /* 0x0000000407027825 */ /* 0x000fe400078e0002 */
[----:B------:R-:W-:Y:S02]  /*1ff0*/  ISETP.NE.AND P1, PT, R5, 0x10, PT ;  /* 0x000000100500780c */ /* 0x000fe40003f25270 */
[----:B------:R-:W-:-:S02]  /*2000*/  MOV R0, R2 ;  /* 0x0000000200007202 */ /* 0x000fc40000000f00 */
[----:B------:R-:W-:-:S09]  /*2010*/  MOV R7, R3 ;  /* 0x0000000300077202 */ /* 0x000fd20000000f00 */
.L_x_4:
[----:B0-----:R-:W2:Y:S04]  /*2020*/  LDL.128 R24, [R4+-0x2010] ;  /* 0xffdff00004187983 */ /* 0x001ea80000100c00 */
[----:B------:R-:W3:Y:S04]  /*2030*/  LDL.128 R28, [R4+-0x10] ;  /* 0xfffff000041c7983 */ /* 0x000ee80000100c00 */
[----:B------:R-:W4:Y:S04]  /*2040*/  LDL.128 R32, [R4+-0x2000] ;  /* 0xffe0000004207983 */ /* 0x000f280000100c00 */
[----:B------:R-:W5:Y:S04]  /*2050*/  LDL.128 R36, [R4] ;  /* 0x0000000004247983 */ /* 0x000f680000100c00 */
[----:B------:R-:W5:Y:S04]  /*2060*/  LDL.128 R40, [R4+-0x1ff0] ;  /* 0xffe0100004287983 */ /* 0x000f680000100c00 */
[----:B------:R-:W5:Y:S04]  /*2070*/  LDL.128 R44, [R4+0x10] ;  /* 0x00001000042c7983 */ /* 0x000f680000100c00 */
        /* <DEDUP_REMOVED lines=25> */
[----:B------:R0:W5:Y:S01]  /*2210*/  LDL.128 R20, [R4+0xe0] ;  /* 0x0000e00004147983 */ /* 0x0001620000100c00 */
[----:B------:R-:W-:Y:S01]  /*2220*/  IMAD.MOV.U32 R2, RZ, RZ, R0 ;  /* 0x000000ffff027224 */ /* 0x000fe200078e0000 */
[----:B------:R-:W-:Y:S01]  /*2230*/  MOV R3, R7 ;  /* 0x0000000700037202 */ /* 0x000fe20000000f00 */
[----:B------:R-:W-:-:S03]  /*2240*/  UIADD3 UR4, UPT, UPT, UR4, 0x40, URZ ;  /* 0x0000004004047890 */ /* 0x000fc6000fffe0ff */
[----:B------:R-:W-:Y:S01]  /*2250*/  IADD3 R0, P0, PT, R2, 0x100, RZ ;  /* 0x0000010002007810 */ /* 0x000fe20007f1e0ff */
[----:B------:R-:W-:Y:S01]  /*2260*/  UISETP.NE.AND UP0, UPT, UR4, 0x80, UPT ;  /* 0x000000800400788c */ /* 0x000fe2000bf05270 */
[----:B0-----:R-:W-:Y:S02]  /*2270*/  IADD3 R4, PT, PT, R4, 0x100, RZ ;  /* 0x0000010004047810 */ /* 0x001fe40007ffe0ff */
[----:B------:R-:W-:Y:S01]  /*2280*/  IADD3.X R7, PT, PT, RZ, R3, RZ, P0, !PT ;  /* 0x00000003ff077210 */ /* 0x000fe200007fe4ff */
[----:B--2---:R0:W-:Y:S04]  /*2290*/  STG.E desc[UR8][R2.64+-0x400], R24 ;  /* 0xfffc001802007986 */ /* 0x0041e8000c101908 */
[----:B------:R0:W-:Y:S04]  /*22a0*/  STG.E desc[UR8][R2.64+-0x3fc], R25 ;  /* 0xfffc041902007986 */ /* 0x0001e8000c101908 */
[----:B------:R0:W-:Y:S04]  /*22b0*/  STG.E desc[UR8][R2.64+-0x3f8], R26 ;  /* 0xfffc081a02007986 */ /* 0x0001e8000c101908 */
[----:B------:R0:W-:Y:S04]  /*22c0*/  STG.E desc[UR8][R2.64+-0x3f4], R27 ;  /* 0xfffc0c1b02007986 */ /* 0x0001e8000c101908 */
[----:B---3--:R0:W-:Y:S04]  /*22d0*/  STG.E desc[UR8][R2.64], R28 ;  /* 0x0000001c02007986 */ /* 0x0081e8000c101908 */
[----:B------:R0:W-:Y:S04]  /*22e0*/  STG.E desc[UR8][R2.64+0x4], R29 ;  /* 0x0000041d02007986 */ /* 0x0001e8000c101908 */
[----:B------:R0:W-:Y:S04]  /*22f0*/  STG.E desc[UR8][R2.64+0x8], R30 ;  /* 0x0000081e02007986 */ /* 0x0001e8000c101908 */
[----:B------:R0:W-:Y:S04]  /*2300*/  STG.E desc[UR8][R2.64+0xc], R31 ;  /* 0x00000c1f02007986 */ /* 0x0001e8000c101908 */
[----:B----4-:R0:W-:Y:S04]  /*2310*/  STG.E desc[UR8][R2.64+-0x3f0], R32 ;  /* 0xfffc102002007986 */ /* 0x0101e8000c101908 */
[----:B------:R0:W-:Y:S04]  /*2320*/  STG.E desc[UR8][R2.64+-0x3ec], R33 ;  /* 0xfffc142102007986 */ /* 0x0001e8000c101908 */
[----:B------:R0:W-:Y:S04]  /*2330*/  STG.E desc[UR8][R2.64+-0x3e8], R34 ;  /* 0xfffc182202007986 */ /* 0x0001e8000c101908 */
[----:B------:R0:W-:Y:S04]  /*2340*/  STG.E desc[UR8][R2.64+-0x3e4], R35 ;  /* 0xfffc1c2302007986 */ /* 0x0001e8000c101908 */
[----:B-----5:R0:W-:Y:S04]  /*2350*/  STG.E desc[UR8][R2.64+0x10], R36 ;  /* 0x0000102402007986 */ /* 0x0201e8000c101908 */
[----:B------:R0:W-:Y:S04]  /*2360*/  STG.E desc[UR8][R2.64+0x14], R37 ;  /* 0x0000142502007986 */ /* 0x0001e8000c101908 */
        /* <DEDUP_REMOVED lines=113> */
[----:B------:R0:W-:Y:S01]  /*2a80*/  STG.E desc[UR8][R2.64+0xfc], R23 ;  /* 0x0000fc1702007986 */ /* 0x0001e2000c101908 */
[----:B------:R-:W-:Y:S05]  /*2a90*/  BRA.U UP0, `(.L_x_4) ;  /* 0xfffffff500607547 */ /* 0x000fea000b83ffff */
[----:B------:R-:W-:Y:S05]  /*2aa0*/  @P1 BRA `(.L_x_5) ;  /* 0xfffffff400341947 */ /* 0x000fea000383ffff */
[----:B------:R-:W-:Y:S05]  /*2ab0*/  EXIT ;  /* 0x000000000000794d */ /* 0x000fea0003800000 */
.L_x_6:
[----:B------:R-:W-:-:S00]  /*2ac0*/  BRA `(.L_x_6) ;  /* 0xfffffffc00fc7947 */ /* 0x000fc0000383ffff */
[----:B------:R-:W-:-:S00]  /*2ad0*/  NOP ;  /* 0x0000000000007918 */ /* 0x000fc00000000000 */
        /* <DEDUP_REMOVED lines=10> */
.L_x_7:


//--------------------- .nv.shared.mymatmul_kernel0 --------------------------
	.section	.nv.shared.mymatmul_kernel0,"aw",@nobits
	.sectionflags	@""
	.align	4
.nv.shared.mymatmul_kernel0:
	.zero		33792


//--------------------- .nv.shared.reserved.0     --------------------------
	.section	.nv.shared.reserved.0,"aw",@nobits
	.weak		__nv_reservedSMEM_offset_0_alias
	.size		__nv_reservedSMEM_offset_0_alias, 0, 64
	.other		__nv_reservedSMEM_offset_0_alias,@"STO_CUDA_RESERVED_SHARED STV_DEFAULT"
__nv_reservedSMEM_offset_0_alias:
	.zero		0
	.zero		64


//--------------------- .nv.constant0.mymatmul_kernel0 --------------------------
	.section	.nv.constant0.mymatmul_kernel0,"a",@progbits
	.sectionflags	@""
	.align	4
.nv.constant0.mymatmul_kernel0:
	.zero		920


//--------------------- SYMBOLS --------------------------

	.type		.nv.reservedSmem.offset0,@object
	.size		.nv.reservedSmem.offset0,0x4
	.type		.nv.reservedSmem.cap,@object
	.size		.nv.reservedSmem.cap,0x4
